//
// Generated by NVIDIA NVVM Compiler
//
// Compiler Build ID: CL-36424714
// Cuda compilation tools, release 13.0, V13.0.88
// Based on NVVM 20.0.0
//

.version 9.0
.target sm_100
.address_size 64

	// .globl	_Z21optimized_gemm_kernelPKfS0_Pfiiiff
// _ZZ21optimized_gemm_kernelPKfS0_PfiiiffE2sA has been demoted
// _ZZ21optimized_gemm_kernelPKfS0_PfiiiffE2sB has been demoted

.visible .entry _Z21optimized_gemm_kernelPKfS0_Pfiiiff(
	.param .u64 .ptr .align 1 _Z21optimized_gemm_kernelPKfS0_Pfiiiff_param_0,
	.param .u64 .ptr .align 1 _Z21optimized_gemm_kernelPKfS0_Pfiiiff_param_1,
	.param .u64 .ptr .align 1 _Z21optimized_gemm_kernelPKfS0_Pfiiiff_param_2,
	.param .u32 _Z21optimized_gemm_kernelPKfS0_Pfiiiff_param_3,
	.param .u32 _Z21optimized_gemm_kernelPKfS0_Pfiiiff_param_4,
	.param .u32 _Z21optimized_gemm_kernelPKfS0_Pfiiiff_param_5,
	.param .f32 _Z21optimized_gemm_kernelPKfS0_Pfiiiff_param_6,
	.param .f32 _Z21optimized_gemm_kernelPKfS0_Pfiiiff_param_7
)
{
	.reg .pred 	%p<22>;
	.reg .b32 	%r<80>;
	.reg .b32 	%f<132>;
	.reg .b64 	%rd<13>;
	// demoted variable
	.shared .align 4 .b8 _ZZ21optimized_gemm_kernelPKfS0_PfiiiffE2sA[4096];
	// demoted variable
	.shared .align 4 .b8 _ZZ21optimized_gemm_kernelPKfS0_PfiiiffE2sB[4096];
	ld.param.u64 	%rd3, [_Z21optimized_gemm_kernelPKfS0_Pfiiiff_param_0];
	ld.param.u64 	%rd4, [_Z21optimized_gemm_kernelPKfS0_Pfiiiff_param_1];
	ld.param.u64 	%rd5, [_Z21optimized_gemm_kernelPKfS0_Pfiiiff_param_2];
	ld.param.u32 	%r35, [_Z21optimized_gemm_kernelPKfS0_Pfiiiff_param_3];
	ld.param.u32 	%r36, [_Z21optimized_gemm_kernelPKfS0_Pfiiiff_param_4];
	ld.param.u32 	%r37, [_Z21optimized_gemm_kernelPKfS0_Pfiiiff_param_5];
	ld.param.f32 	%f21, [_Z21optimized_gemm_kernelPKfS0_Pfiiiff_param_6];
	ld.param.f32 	%f22, [_Z21optimized_gemm_kernelPKfS0_Pfiiiff_param_7];
	mov.u32 	%r38, %ctaid.y;
	mov.u32 	%r39, %ntid.y;
	mov.u32 	%r1, %tid.y;
	mad.lo.s32 	%r2, %r38, %r39, %r1;
	mov.u32 	%r40, %ctaid.x;
	mov.u32 	%r41, %ntid.x;
	mov.u32 	%r3, %tid.x;
	mad.lo.s32 	%r4, %r40, %r41, %r3;
	setp.lt.s32 	%p1, %r37, 1;
	mov.f32 	%f130, 0f00000000;
	@%p1 bra 	$L__BB0_21;
	shl.b32 	%r43, %r1, 7;
	mov.u32 	%r44, _ZZ21optimized_gemm_kernelPKfS0_PfiiiffE2sA;
	add.s32 	%r5, %r44, %r43;
	mul.lo.s32 	%r6, %r37, %r2;
	shl.b32 	%r45, %r3, 2;
	mov.u32 	%r46, _ZZ21optimized_gemm_kernelPKfS0_PfiiiffE2sB;
	add.s32 	%r7, %r46, %r45;
	add.s32 	%r8, %r5, 32;
	add.s32 	%r9, %r7, 1024;
	cvta.to.global.u64 	%rd1, %rd3;
	cvta.to.global.u64 	%rd2, %rd4;
	mov.f32 	%f130, 0f00000000;
	mov.b32 	%r73, 0;
	mov.u32 	%r72, %r37;
$L__BB0_2:
	setp.ge.s32 	%p2, %r2, %r35;
	min.s32 	%r47, %r72, 32;
	max.s32 	%r12, %r47, 1;
	and.b32  	%r13, %r12, 7;
	and.b32  	%r14, %r12, 15;
	add.s32 	%r15, %r73, %r3;
	setp.ge.u32 	%p3, %r15, %r37;
	mov.f32 	%f121, 0f00000000;
	or.pred  	%p4, %p2, %p3;
	@%p4 bra 	$L__BB0_4;
	add.s32 	%r49, %r15, %r6;
	mul.wide.u32 	%rd6, %r49, 4;
	add.s64 	%rd7, %rd1, %rd6;
	ld.global.f32 	%f121, [%rd7];
$L__BB0_4:
	setp.ge.s32 	%p5, %r4, %r36;
	shl.b32 	%r50, %r3, 2;
	add.s32 	%r51, %r5, %r50;
	st.shared.f32 	[%r51], %f121;
	add.s32 	%r16, %r73, %r1;
	setp.ge.u32 	%p6, %r16, %r37;
	mov.f32 	%f122, 0f00000000;
	or.pred  	%p7, %p5, %p6;
	@%p7 bra 	$L__BB0_6;
	mad.lo.s32 	%r53, %r16, %r36, %r4;
	mul.wide.u32 	%rd8, %r53, 4;
	add.s64 	%rd9, %rd2, %rd8;
	ld.global.f32 	%f122, [%rd9];
$L__BB0_6:
	shl.b32 	%r54, %r1, 7;
	mov.u32 	%r55, _ZZ21optimized_gemm_kernelPKfS0_PfiiiffE2sB;
	add.s32 	%r56, %r55, %r54;
	add.s32 	%r58, %r56, %r50;
	st.shared.f32 	[%r58], %f122;
	barrier.sync 	0;
	setp.le.s32 	%p8, %r37, %r73;
	@%p8 bra 	$L__BB0_20;
	setp.lt.s32 	%p9, %r72, 16;
	mov.b32 	%r78, 0;
	@%p9 bra 	$L__BB0_10;
	and.b32  	%r60, %r12, 48;
	neg.s32 	%r76, %r60;
	mov.u32 	%r74, %r9;
	mov.u32 	%r75, %r8;
$L__BB0_9:
	.pragma "nounroll";
	and.b32  	%r78, %r12, 48;
	ld.shared.f32 	%f28, [%r75+-32];
	ld.shared.f32 	%f29, [%r74+-1024];
	fma.rn.f32 	%f30, %f28, %f29, %f130;
	ld.shared.f32 	%f31, [%r75+-28];
	ld.shared.f32 	%f32, [%r74+-896];
	fma.rn.f32 	%f33, %f31, %f32, %f30;
	ld.shared.f32 	%f34, [%r75+-24];
	ld.shared.f32 	%f35, [%r74+-768];
	fma.rn.f32 	%f36, %f34, %f35, %f33;
	ld.shared.f32 	%f37, [%r75+-20];
	ld.shared.f32 	%f38, [%r74+-640];
	fma.rn.f32 	%f39, %f37, %f38, %f36;
	ld.shared.f32 	%f40, [%r75+-16];
	ld.shared.f32 	%f41, [%r74+-512];
	fma.rn.f32 	%f42, %f40, %f41, %f39;
	ld.shared.f32 	%f43, [%r75+-12];
	ld.shared.f32 	%f44, [%r74+-384];
	fma.rn.f32 	%f45, %f43, %f44, %f42;
	ld.shared.f32 	%f46, [%r75+-8];
	ld.shared.f32 	%f47, [%r74+-256];
	fma.rn.f32 	%f48, %f46, %f47, %f45;
	ld.shared.f32 	%f49, [%r75+-4];
	ld.shared.f32 	%f50, [%r74+-128];
	fma.rn.f32 	%f51, %f49, %f50, %f48;
	ld.shared.f32 	%f52, [%r75];
	ld.shared.f32 	%f53, [%r74];
	fma.rn.f32 	%f54, %f52, %f53, %f51;
	ld.shared.f32 	%f55, [%r75+4];
	ld.shared.f32 	%f56, [%r74+128];
	fma.rn.f32 	%f57, %f55, %f56, %f54;
	ld.shared.f32 	%f58, [%r75+8];
	ld.shared.f32 	%f59, [%r74+256];
	fma.rn.f32 	%f60, %f58, %f59, %f57;
	ld.shared.f32 	%f61, [%r75+12];
	ld.shared.f32 	%f62, [%r74+384];
	fma.rn.f32 	%f63, %f61, %f62, %f60;
	ld.shared.f32 	%f64, [%r75+16];
	ld.shared.f32 	%f65, [%r74+512];
	fma.rn.f32 	%f66, %f64, %f65, %f63;
	ld.shared.f32 	%f67, [%r75+20];
	ld.shared.f32 	%f68, [%r74+640];
	fma.rn.f32 	%f69, %f67, %f68, %f66;
	ld.shared.f32 	%f70, [%r75+24];
	ld.shared.f32 	%f71, [%r74+768];
	fma.rn.f32 	%f72, %f70, %f71, %f69;
	ld.shared.f32 	%f73, [%r75+28];
	ld.shared.f32 	%f74, [%r74+896];
	fma.rn.f32 	%f130, %f73, %f74, %f72;
	add.s32 	%r76, %r76, 16;
	add.s32 	%r75, %r75, 64;
	add.s32 	%r74, %r74, 2048;
	setp.ne.s32 	%p10, %r76, 0;
	@%p10 bra 	$L__BB0_9;
$L__BB0_10:
	setp.eq.s32 	%p11, %r14, 0;
	@%p11 bra 	$L__BB0_20;
	setp.lt.u32 	%p12, %r14, 8;
	@%p12 bra 	$L__BB0_13;
	shl.b32 	%r61, %r78, 2;
	add.s32 	%r62, %r5, %r61;
	ld.shared.f32 	%f76, [%r62];
	shl.b32 	%r63, %r78, 7;
	add.s32 	%r64, %r7, %r63;
	ld.shared.f32 	%f77, [%r64];
	fma.rn.f32 	%f78, %f76, %f77, %f130;
	ld.shared.f32 	%f79, [%r62+4];
	ld.shared.f32 	%f80, [%r64+128];
	fma.rn.f32 	%f81, %f79, %f80, %f78;
	ld.shared.f32 	%f82, [%r62+8];
	ld.shared.f32 	%f83, [%r64+256];
	fma.rn.f32 	%f84, %f82, %f83, %f81;
	ld.shared.f32 	%f85, [%r62+12];
	ld.shared.f32 	%f86, [%r64+384];
	fma.rn.f32 	%f87, %f85, %f86, %f84;
	ld.shared.f32 	%f88, [%r62+16];
	ld.shared.f32 	%f89, [%r64+512];
	fma.rn.f32 	%f90, %f88, %f89, %f87;
	ld.shared.f32 	%f91, [%r62+20];
	ld.shared.f32 	%f92, [%r64+640];
	fma.rn.f32 	%f93, %f91, %f92, %f90;
	ld.shared.f32 	%f94, [%r62+24];
	ld.shared.f32 	%f95, [%r64+768];
	fma.rn.f32 	%f96, %f94, %f95, %f93;
	ld.shared.f32 	%f97, [%r62+28];
	ld.shared.f32 	%f98, [%r64+896];
	fma.rn.f32 	%f130, %f97, %f98, %f96;
	add.s32 	%r78, %r78, 8;
$L__BB0_13:
	setp.eq.s32 	%p13, %r13, 0;
	@%p13 bra 	$L__BB0_20;
	and.b32  	%r28, %r12, 3;
	setp.lt.u32 	%p14, %r13, 4;
	@%p14 bra 	$L__BB0_16;
	shl.b32 	%r65, %r78, 2;
	add.s32 	%r66, %r5, %r65;
	ld.shared.f32 	%f100, [%r66];
	shl.b32 	%r67, %r78, 7;
	add.s32 	%r68, %r7, %r67;
	ld.shared.f32 	%f101, [%r68];
	fma.rn.f32 	%f102, %f100, %f101, %f130;
	ld.shared.f32 	%f103, [%r66+4];
	ld.shared.f32 	%f104, [%r68+128];
	fma.rn.f32 	%f105, %f103, %f104, %f102;
	ld.shared.f32 	%f106, [%r66+8];
	ld.shared.f32 	%f107, [%r68+256];
	fma.rn.f32 	%f108, %f106, %f107, %f105;
	ld.shared.f32 	%f109, [%r66+12];
	ld.shared.f32 	%f110, [%r68+384];
	fma.rn.f32 	%f130, %f109, %f110, %f108;
	add.s32 	%r78, %r78, 4;
$L__BB0_16:
	setp.eq.s32 	%p15, %r28, 0;
	@%p15 bra 	$L__BB0_20;
	shl.b32 	%r69, %r78, 2;
	add.s32 	%r31, %r5, %r69;
	ld.shared.f32 	%f111, [%r31];
	shl.b32 	%r70, %r78, 7;
	add.s32 	%r32, %r7, %r70;
	ld.shared.f32 	%f112, [%r32];
	fma.rn.f32 	%f130, %f111, %f112, %f130;
	setp.eq.s32 	%p16, %r28, 1;
	@%p16 bra 	$L__BB0_20;
	ld.shared.f32 	%f113, [%r31+4];
	ld.shared.f32 	%f114, [%r32+128];
	fma.rn.f32 	%f130, %f113, %f114, %f130;
	setp.eq.s32 	%p17, %r28, 2;
	@%p17 bra 	$L__BB0_20;
	ld.shared.f32 	%f115, [%r31+8];
	ld.shared.f32 	%f116, [%r32+256];
	fma.rn.f32 	%f130, %f115, %f116, %f130;
$L__BB0_20:
	barrier.sync 	0;
	add.s32 	%r73, %r73, 32;
	setp.lt.s32 	%p18, %r73, %r37;
	add.s32 	%r72, %r72, -32;
	@%p18 bra 	$L__BB0_2;
$L__BB0_21:
	setp.ge.s32 	%p19, %r2, %r35;
	setp.ge.s32 	%p20, %r4, %r36;
	or.pred  	%p21, %p19, %p20;
	@%p21 bra 	$L__BB0_23;
	mad.lo.s32 	%r71, %r36, %r2, %r4;
	cvta.to.global.u64 	%rd10, %rd5;
	mul.wide.s32 	%rd11, %r71, 4;
	add.s64 	%rd12, %rd10, %rd11;
	ld.global.f32 	%f117, [%rd12];
	mul.f32 	%f118, %f22, %f117;
	fma.rn.f32 	%f119, %f21, %f130, %f118;
	st.global.f32 	[%rd12], %f119;
$L__BB0_23:
	ret;

}


// ===== COMPILED SASS (sm_100) =====

	.target	sm_100

	.elftype	@"ET_EXEC"


//--------------------- .note.nv.tkinfo           --------------------------
	.section	.note.nv.tkinfo,"",@"SHT_NOTE"
	.sectionflags	@"SHF_NOTE_NV_TKINFO"
	.tkinfo
        /*0018*/ 	.word	0x00000002
        /*0030*/ 	.string	""
        /*0030*/ 	.string	"ptxas"
        /*0030*/ 	.string	"Cuda compilation tools, release 13.0, V13.0.88"
        /*0030*/ 	.string	"Build cuda_13.0.r13.0/compiler.36424714_0"
        /*0030*/ 	.string	"-arch sm_100 -m 64 "



//--------------------- .note.nv.cuinfo           --------------------------
	.section	.note.nv.cuinfo,"",@"SHT_NOTE"
	.sectionflags	@"SHF_NOTE_NV_CUINFO"
        /*0018*/ 	.short	0x0002
        /*001a*/ 	.short	0x0064
        /*001c*/ 	.short	0x0082
	.zero		2


//--------------------- .nv.info                  --------------------------
	.section	.nv.info,"",@"SHT_CUDA_INFO"
	.align	4


	//----- nvinfo : EIATTR_REGCOUNT
	.align		4
        /*0000*/ 	.byte	0x04, 0x2f
        /*0002*/ 	.short	(.L_1 - .L_0)
	.align		4
.L_0:
        /*0004*/ 	.word	index@(_Z21optimized_gemm_kernelPKfS0_Pfiiiff)
        /*0008*/ 	.word	0x00000020


	//----- nvinfo : EIATTR_FRAME_SIZE
	.align		4
.L_1:
        /*000c*/ 	.byte	0x04, 0x11
        /*000e*/ 	.short	(.L_3 - .L_2)
	.align		4
.L_2:
        /*0010*/ 	.word	index@(_Z21optimized_gemm_kernelPKfS0_Pfiiiff)
        /*0014*/ 	.word	0x00000000


	//----- nvinfo : EIATTR_MIN_STACK_SIZE
	.align		4
.L_3:
        /*0018*/ 	.byte	0x04, 0x12
        /*001a*/ 	.short	(.L_5 - .L_4)
	.align		4
.L_4:
        /*001c*/ 	.word	index@(_Z21optimized_gemm_kernelPKfS0_Pfiiiff)
        /*0020*/ 	.word	0x00000000
.L_5:


//--------------------- .nv.compat                --------------------------
	.section	.nv.compat,"",@"SHT_CUDA_COMPAT_INFO"
	.align	4
        /*0000*/ 	.byte	0x02, 0x09, 0x00, 0x00, 0x02, 0x02, 0x01, 0x00, 0x02, 0x05, 0x05, 0x00, 0x03, 0x07, 0x01, 0x01
        /*0010*/ 	.byte	0x02, 0x03, 0x00, 0x00, 0x02, 0x06, 0x01, 0x00, 0x04, 0x0b, 0x08, 0x00, 0x09, 0x00, 0x00, 0x00
        /*0020*/ 	.byte	0x00, 0x00, 0x00, 0x00


//--------------------- .nv.info._Z21optimized_gemm_kernelPKfS0_Pfiiiff --------------------------
	.section	.nv.info._Z21optimized_gemm_kernelPKfS0_Pfiiiff,"",@"SHT_CUDA_INFO"
	.sectionflags	@""
	.align	4


	//----- nvinfo : EIATTR_CUDA_API_VERSION
	.align		4
        /*0000*/ 	.byte	0x04, 0x37
        /*0002*/ 	.short	(.L_7 - .L_6)
.L_6:
        /*0004*/ 	.word	0x00000082


	//----- nvinfo : EIATTR_KPARAM_INFO
	.align		4
.L_7:
        /*0008*/ 	.byte	0x04, 0x17
        /*000a*/ 	.short	(.L_9 - .L_8)
.L_8:
        /*000c*/ 	.word	0x00000000
        /*0010*/ 	.short	0x0007
        /*0012*/ 	.short	0x0028
        /*0014*/ 	.byte	0x00, 0xf0, 0x11, 0x00


	//----- nvinfo : EIATTR_KPARAM_INFO
	.align		4
.L_9:
        /*0018*/ 	.byte	0x04, 0x17
        /*001a*/ 	.short	(.L_11 - .L_10)
.L_10:
        /*001c*/ 	.word	0x00000000
        /*0020*/ 	.short	0x0006
        /*0022*/ 	.short	0x0024
        /*0024*/ 	.byte	0x00, 0xf0, 0x11, 0x00


	//----- nvinfo : EIATTR_KPARAM_INFO
	.align		4
.L_11:
        /*0028*/ 	.byte	0x04, 0x17
        /*002a*/ 	.short	(.L_13 - .L_12)
.L_12:
        /*002c*/ 	.word	0x00000000
        /*0030*/ 	.short	0x0005
        /*0032*/ 	.short	0x0020
        /*0034*/ 	.byte	0x00, 0xf0, 0x11, 0x00


	//----- nvinfo : EIATTR_KPARAM_INFO
	.align		4
.L_13:
        /*0038*/ 	.byte	0x04, 0x17
        /*003a*/ 	.short	(.L_15 - .L_14)
.L_14:
        /*003c*/ 	.word	0x00000000
        /*0040*/ 	.short	0x0004
        /*0042*/ 	.short	0x001c
        /*0044*/ 	.byte	0x00, 0xf0, 0x11, 0x00


	//----- nvinfo : EIATTR_KPARAM_INFO
	.align		4
.L_15:
        /*0048*/ 	.byte	0x04, 0x17
        /*004a*/ 	.short	(.L_17 - .L_16)
.L_16:
        /*004c*/ 	.word	0x00000000
        /*0050*/ 	.short	0x0003
        /*0052*/ 	.short	0x0018
        /*0054*/ 	.byte	0x00, 0xf0, 0x11, 0x00


	//----- nvinfo : EIATTR_KPARAM_INFO
	.align		4
.L_17:
        /*0058*/ 	.byte	0x04, 0x17
        /*005a*/ 	.short	(.L_19 - .L_18)
.L_18:
        /*005c*/ 	.word	0x00000000
        /*0060*/ 	.short	0x0002
        /*0062*/ 	.short	0x0010
        /*0064*/ 	.byte	0x00, 0xf5, 0x21, 0x00


	//----- nvinfo : EIATTR_KPARAM_INFO
	.align		4
.L_19:
        /*0068*/ 	.byte	0x04, 0x17
        /*006a*/ 	.short	(.L_21 - .L_20)
.L_20:
        /*006c*/ 	.word	0x00000000
        /*0070*/ 	.short	0x0001
        /*0072*/ 	.short	0x0008
        /*0074*/ 	.byte	0x00, 0xf5, 0x21, 0x00


	//----- nvinfo : EIATTR_KPARAM_INFO
	.align		4
.L_21:
        /*0078*/ 	.byte	0x04, 0x17
        /*007a*/ 	.short	(.L_23 - .L_22)
.L_22:
        /*007c*/ 	.word	0x00000000
        /*0080*/ 	.short	0x0000
        /*0082*/ 	.short	0x0000
        /*0084*/ 	.byte	0x00, 0xf5, 0x21, 0x00


	//----- nvinfo : EIATTR_SPARSE_MMA_MASK
	.align		4
.L_23:
        /*0088*/ 	.byte	0x03, 0x50
        /*008a*/ 	.short	0x0000


	//----- nvinfo : EIATTR_MAXREG_COUNT
	.align		4
        /*008c*/ 	.byte	0x03, 0x1b
        /*008e*/ 	.short	0x00ff


	//----- nvinfo : EIATTR_NUM_BARRIERS
	.align		4
        /*0090*/ 	.byte	0x02, 0x4c
        /*0092*/ 	.byte	0x01
	.zero		1


	//----- nvinfo : EIATTR_MERCURY_ISA_VERSION
	.align		4
        /*0094*/ 	.byte	0x03, 0x5f
        /*0096*/ 	.short	0x0101


	//----- nvinfo : EIATTR_UNUSED_LOAD_BYTE_OFFSET
	.align		4
        /*0098*/ 	.byte	0x04, 0x44
        /*009a*/ 	.short	(.L_25 - .L_24)


	//   ....[0]....
.L_24:
        /*009c*/ 	.word	0x000009d0
        /*00a0*/ 	.word	0x00000fff


	//----- nvinfo : EIATTR_COOP_GROUP_MASK_REGIDS
	.align		4
.L_25:
        /*00a4*/ 	.byte	0x04, 0x29
        /*00a6*/ 	.short	(.L_27 - .L_26)


	//   ....[0]....
.L_26:
        /*00a8*/ 	.word	0xffffffff


	//   ....[1]....
        /*00ac*/ 	.word	0xffffffff


	//----- nvinfo : EIATTR_COOP_GROUP_INSTR_OFFSETS
	.align		4
.L_27:
        /*00b0*/ 	.byte	0x04, 0x28
        /*00b2*/ 	.short	(.L_29 - .L_28)


	//   ....[0]....
.L_28:
        /*00b4*/ 	.word	0x00000380


	//   ....[1]....
        /*00b8*/ 	.word	0x00000a60


	//----- nvinfo : EIATTR_VRC_CTA_INIT_COUNT
	.align		4
.L_29:
        /*00bc*/ 	.byte	0x02, 0x4a
	.zero		1
	.zero		1


	//----- nvinfo : EIATTR_EXIT_INSTR_OFFSETS
	.align		4
        /*00c0*/ 	.byte	0x04, 0x1c
        /*00c2*/ 	.short	(.L_31 - .L_30)


	//   ....[0]....
.L_30:
        /*00c4*/ 	.word	0x00000ae0


	//   ....[1]....
        /*00c8*/ 	.word	0x00000b80


	//----- nvinfo : EIATTR_CBANK_PARAM_SIZE
	.align		4
.L_31:
        /*00cc*/ 	.byte	0x03, 0x19
        /*00ce*/ 	.short	0x002c


	//----- nvinfo : EIATTR_PARAM_CBANK
	.align		4
        /*00d0*/ 	.byte	0x04, 0x0a
        /*00d2*/ 	.short	(.L_33 - .L_32)
	.align		4
.L_32:
        /*00d4*/ 	.word	index@(.nv.constant0._Z21optimized_gemm_kernelPKfS0_Pfiiiff)
        /*00d8*/ 	.short	0x0380
        /*00da*/ 	.short	0x002c


	//----- nvinfo : EIATTR_SW_WAR
	.align		4
.L_33:
        /*00dc*/ 	.byte	0x04, 0x36
        /*00de*/ 	.short	(.L_35 - .L_34)
.L_34:
        /*00e0*/ 	.word	0x00000008
.L_35:


//--------------------- .nv.callgraph             --------------------------
	.section	.nv.callgraph,"",@"SHT_CUDA_CALLGRAPH"
	.align	4
	.sectionentsize	8
	.align		4
        /*0000*/ 	.word	0x00000000
	.align		4
        /*0004*/ 	.word	0xffffffff
	.align		4
        /*0008*/ 	.word	0x00000000
	.align		4
        /*000c*/ 	.word	0xfffffffe
	.align		4
        /*0010*/ 	.word	0x00000000
	.align		4
        /*0014*/ 	.word	0xfffffffd
	.align		4
        /*0018*/ 	.word	0x00000000
	.align		4
        /*001c*/ 	.word	0xfffffffc


//--------------------- .text._Z21optimized_gemm_kernelPKfS0_Pfiiiff --------------------------
	.section	.text._Z21optimized_gemm_kernelPKfS0_Pfiiiff,"ax",@progbits
	.align	128
        .global         _Z21optimized_gemm_kernelPKfS0_Pfiiiff
        .type           _Z21optimized_gemm_kernelPKfS0_Pfiiiff,@function
        .size           _Z21optimized_gemm_kernelPKfS0_Pfiiiff,(.L_x_8 - _Z21optimized_gemm_kernelPKfS0_Pfiiiff)
        .other          _Z21optimized_gemm_kernelPKfS0_Pfiiiff,@"STO_CUDA_ENTRY STV_DEFAULT"
_Z21optimized_gemm_kernelPKfS0_Pfiiiff:
.text._Z21optimized_gemm_kernelPKfS0_Pfiiiff:
[----:B------:R-:W-:Y:S01]  /*0000*/  LDC R1, c[0x0][0x37c] ;  /* 0x0000df00ff017b82 */ /* 0x000fe20000000800 */
[----:B------:R-:W0:Y:S01]  /*0010*/  S2R R0, SR_TID.Y ;  /* 0x0000000000007919 */ /* 0x000e220000002200 */
[----:B------:R-:W1:Y:S06]  /*0020*/  LDCU UR6, c[0x0][0x3a0] ;  /* 0x00007400ff0677ac */ /* 0x000e6c0008000800 */
[----:B------:R-:W0:Y:S01]  /*0030*/  LDC R17, c[0x0][0x364] ;  /* 0x0000d900ff117b82 */ /* 0x000e220000000800 */
[----:B------:R-:W-:Y:S01]  /*0040*/  HFMA2 R25, -RZ, RZ, 0, 0 ;  /* 0x00000000ff197431 */ /* 0x000fe200000001ff */
[----:B------:R-:W2:Y:S01]  /*0050*/  S2R R2, SR_TID.X ;  /* 0x0000000000027919 */ /* 0x000ea20000002100 */
[----:B------:R-:W3:Y:S05]  /*0060*/  LDCU.64 UR8, c[0x0][0x358] ;  /* 0x00006b00ff0877ac */ /* 0x000eea0008000a00 */
[----:B------:R-:W0:Y:S08]  /*0070*/  S2UR UR4, SR_CTAID.Y ;  /* 0x00000000000479c3 */ /* 0x000e300000002600 */
[----:B------:R-:W2:Y:S01]  /*0080*/  S2UR UR5, SR_CTAID.X ;  /* 0x00000000000579c3 */ /* 0x000ea20000002500 */
[----:B-1----:R-:W-:-:S07]  /*0090*/  UISETP.GE.AND UP0, UPT, UR6, 0x1, UPT ;  /* 0x000000010600788c */ /* 0x002fce000bf06270 */
[----:B------:R-:W2:Y:S01]  /*00a0*/  LDC R3, c[0x0][0x360] ;  /* 0x0000d800ff037b82 */ /* 0x000ea20000000800 */
[----:B0-----:R-:W-:Y:S02]  /*00b0*/  IMAD R17, R17, UR4, R0 ;  /* 0x0000000411117c24 */ /* 0x001fe4000f8e0200 */
[----:B--2---:R-:W-:Y:S01]  /*00c0*/  IMAD R16, R3, UR5, R2 ;  /* 0x0000000503107c24 */ /* 0x004fe2000f8e0202 */
[----:B---3--:R-:W-:Y:S06]  /*00d0*/  BRA.U !UP0, `(.L_x_0) ;  /* 0x0000000908747547 */ /* 0x008fec000b800000 */
[----:B------:R-:W0:Y:S01]  /*00e0*/  S2UR UR6, SR_CgaCtaId ;  /* 0x00000000000679c3 */ /* 0x000e220000008800 */
[----:B------:R-:W1:Y:S01]  /*00f0*/  LDCU UR7, c[0x0][0x3a0] ;  /* 0x00007400ff0777ac */ /* 0x000e620008000800 */
[----:B------:R-:W-:Y:S01]  /*0100*/  MOV R25, RZ ;  /* 0x000000ff00197202 */ /* 0x000fe20000000f00 */
[----:B------:R-:W-:Y:S02]  /*0110*/  UMOV UR4, 0x400 ;  /* 0x0000040000047882 */ /* 0x000fe40000000000 */
[----:B------:R-:W-:Y:S01]  /*0120*/  UIADD3 UR5, UPT, UPT, UR4, 0x1000, URZ ;  /* 0x0000100004057890 */ /* 0x000fe2000fffe0ff */
[----:B-1----:R-:W-:-:S03]  /*0130*/  MOV R3, UR7 ;  /* 0x0000000700037c02 */ /* 0x002fc60008000f00 */
[----:B0-----:R-:W-:Y:S02]  /*0140*/  ULEA UR5, UR6, UR5, 0x18 ;  /* 0x0000000506057291 */ /* 0x001fe4000f8ec0ff */
[----:B------:R-:W-:-:S04]  /*0150*/  ULEA UR4, UR6, UR4, 0x18 ;  /* 0x0000000406047291 */ /* 0x000fc8000f8ec0ff */
[----:B------:R-:W-:Y:S02]  /*0160*/  LEA R6, R2, UR5, 0x2 ;  /* 0x0000000502067c11 */ /* 0x000fe4000f8e10ff */
[----:B------:R-:W-:Y:S01]  /*0170*/  LEA R7, R0, UR4, 0x7 ;  /* 0x0000000400077c11 */ /* 0x000fe2000f8e38ff */
[----:B------:R-:W-:Y:S02]  /*0180*/  UMOV UR4, URZ ;  /* 0x000000ff00047c82 */ /* 0x000fe40008000000 */
[----:B------:R-:W-:Y:S01]  /*0190*/  VIADD R5, R6, 0x400 ;  /* 0x0000040006057836 */ /* 0x000fe20000000000 */
[----:B------:R-:W-:-:S07]  /*01a0*/  IADD3 R4, PT, PT, R7, 0x20, RZ ;  /* 0x0000002007047810 */ /* 0x000fce0007ffe0ff */
.L_x_6:
[----:B0-----:R-:W0:Y:S01]  /*01b0*/  LDCU UR7, c[0x0][0x3a0] ;  /* 0x00007400ff0777ac */ /* 0x001e220008000800 */
[----:B------:R-:W-:Y:S01]  /*01c0*/  IADD3 R12, PT, PT, R2, UR4, RZ ;  /* 0x00000004020c7c10 */ /* 0x000fe2000fffe0ff */
[----:B------:R-:W-:Y:S01]  /*01d0*/  IMAD.MOV.U32 R14, RZ, RZ, RZ ;  /* 0x000000ffff0e7224 */ /* 0x000fe200078e00ff */
[----:B------:R-:W-:Y:S01]  /*01e0*/  IADD3 R15, PT, PT, R0, UR4, RZ ;  /* 0x00000004000f7c10 */ /* 0x000fe2000fffe0ff */
[----:B------:R-:W1:Y:S01]  /*01f0*/  LDCU UR5, c[0x0][0x398] ;  /* 0x00007300ff0577ac */ /* 0x000e620008000800 */
[----:B------:R-:W2:Y:S01]  /*0200*/  LDCU UR6, c[0x0][0x39c] ;  /* 0x00007380ff0677ac */ /* 0x000ea20008000800 */
[----:B0-----:R-:W-:Y:S02]  /*0210*/  ISETP.GE.U32.AND P1, PT, R12, UR7, PT ;  /* 0x000000070c007c0c */ /* 0x001fe4000bf26070 */
[----:B------:R-:W-:Y:S02]  /*0220*/  ISETP.GE.U32.AND P0, PT, R15, UR7, PT ;  /* 0x000000070f007c0c */ /* 0x000fe4000bf06070 */
[----:B-1----:R-:W-:-:S02]  /*0230*/  ISETP.GE.OR P1, PT, R17, UR5, P1 ;  /* 0x0000000511007c0c */ /* 0x002fc40008f26670 */
[----:B--2---:R-:W-:-:S11]  /*0240*/  ISETP.GE.OR P0, PT, R16, UR6, P0 ;  /* 0x0000000610007c0c */ /* 0x004fd60008706670 */
[----:B------:R-:W0:Y:S01]  /*0250*/  @!P1 LDC.64 R10, c[0x0][0x380] ;  /* 0x0000e000ff0a9b82 */ /* 0x000e220000000a00 */
[----:B------:R-:W-:Y:S01]  /*0260*/  @!P1 IMAD R13, R17, UR7, R12 ;  /* 0x00000007110d9c24 */ /* 0x000fe2000f8e020c */
[----:B------:R-:W-:Y:S01]  /*0270*/  MOV R12, RZ ;  /* 0x000000ff000c7202 */ /* 0x000fe20000000f00 */
[----:B------:R-:W-:-:S05]  /*0280*/  @!P0 IMAD R15, R15, UR6, R16 ;  /* 0x000000060f0f8c24 */ /* 0x000fca000f8e0210 */
[----:B------:R-:W1:Y:S01]  /*0290*/  @!P0 LDC.64 R8, c[0x0][0x388] ;  /* 0x0000e200ff088b82 */ /* 0x000e620000000a00 */
[----:B0-----:R-:W-:-:S05]  /*02a0*/  @!P1 IMAD.WIDE.U32 R10, R13, 0x4, R10 ;  /* 0x000000040d0a9825 */ /* 0x001fca00078e000a */
[----:B------:R-:W2:Y:S01]  /*02b0*/  @!P1 LDG.E R12, desc[UR8][R10.64] ;  /* 0x000000080a0c9981 */ /* 0x000ea2000c1e1900 */
[----:B-1----:R-:W-:-:S05]  /*02c0*/  @!P0 IMAD.WIDE.U32 R8, R15, 0x4, R8 ;  /* 0x000000040f088825 */ /* 0x002fca00078e0008 */
[----:B------:R-:W3:Y:S01]  /*02d0*/  @!P0 LDG.E R14, desc[UR8][R8.64] ;  /* 0x00000008080e8981 */ /* 0x000ee2000c1e1900 */
[----:B------:R-:W0:Y:S01]  /*02e0*/  S2UR UR6, SR_CgaCtaId ;  /* 0x00000000000679c3 */ /* 0x000e220000008800 */
[----:B------:R-:W-:Y:S02]  /*02f0*/  UMOV UR5, 0x400 ;  /* 0x0000040000057882 */ /* 0x000fe40000000000 */
[----:B------:R-:W-:Y:S01]  /*0300*/  UIADD3 UR5, UPT, UPT, UR5, 0x1000, URZ ;  /* 0x0000100005057890 */ /* 0x000fe2000fffe0ff */
[----:B------:R-:W-:-:S03]  /*0310*/  LEA R13, R2, R7, 0x2 ;  /* 0x00000007020d7211 */ /* 0x000fc600078e10ff */
[----:B0-----:R-:W-:-:S06]  /*0320*/  ULEA UR5, UR6, UR5, 0x18 ;  /* 0x0000000506057291 */ /* 0x001fcc000f8ec0ff */
[----:B------:R-:W-:-:S04]  /*0330*/  LEA R15, R0, UR5, 0x7 ;  /* 0x00000005000f7c11 */ /* 0x000fc8000f8e38ff */
[----:B------:R-:W-:Y:S01]  /*0340*/  LEA R15, R2, R15, 0x2 ;  /* 0x0000000f020f7211 */ /* 0x000fe200078e10ff */
[----:B------:R-:W-:Y:S01]  /*0350*/  UISETP.GE.AND UP0, UPT, UR4, UR7, UPT ;  /* 0x000000070400728c */ /* 0x000fe2000bf06270 */
[----:B--2---:R0:W-:Y:S04]  /*0360*/  STS [R13], R12 ;  /* 0x0000000c0d007388 */ /* 0x0041e80000000800 */
[----:B---3--:R0:W-:Y:S01]  /*0370*/  STS [R15], R14 ;  /* 0x0000000e0f007388 */ /* 0x0081e20000000800 */
[----:B------:R-:W-:Y:S06]  /*0380*/  BAR.SYNC.DEFER_BLOCKING 0x0 ;  /* 0x0000000000007b1d */ /* 0x000fec0000010000 */
[----:B------:R-:W-:Y:S05]  /*0390*/  BRA.U UP0, `(.L_x_1) ;  /* 0x0000000500b07547 */ /* 0x000fea000b800000 */
[C---:B------:R-:W-:Y:S01]  /*03a0*/  ISETP.GE.AND P0, PT, R3.reuse, 0x10, PT ;  /* 0x000000100300780c */ /* 0x040fe20003f06270 */
[----:B------:R-:W-:Y:S01]  /*03b0*/  HFMA2 R24, -RZ, RZ, 0, 0 ;  /* 0x00000000ff187431 */ /* 0x000fe200000001ff */
[----:B------:R-:W-:-:S04]  /*03c0*/  VIMNMX R19, PT, PT, R3, 0x20, PT ;  /* 0x0000002003137848 */ /* 0x000fc80003fe0100 */
[----:B------:R-:W-:-:S04]  /*03d0*/  VIMNMX R19, PT, PT, R19, 0x1, !PT ;  /* 0x0000000113137848 */ /* 0x000fc80007fe0100 */
[C---:B------:R-:W-:Y:S02]  /*03e0*/  LOP3.LUT R18, R19.reuse, 0x7, RZ, 0xc0, !PT ;  /* 0x0000000713127812 */ /* 0x040fe400078ec0ff */
[----:B------:R-:W-:Y:S01]  /*03f0*/  LOP3.LUT R20, R19, 0xf, RZ, 0xc0, !PT ;  /* 0x0000000f13147812 */ /* 0x000fe200078ec0ff */
[----:B------:R-:W-:Y:S06]  /*0400*/  @!P0 BRA `(.L_x_2) ;  /* 0x0000000000b48947 */ /* 0x000fec0003800000 */
[----:B------:R-:W-:Y:S01]  /*0410*/  LOP3.LUT R24, R19, 0x30, RZ, 0xc0, !PT ;  /* 0x0000003013187812 */ /* 0x000fe200078ec0ff */
[----:B------:R-:W-:Y:S01]  /*0420*/  IMAD.MOV.U32 R22, RZ, RZ, R5 ;  /* 0x000000ffff167224 */ /* 0x000fe200078e0005 */
[----:B------:R-:W-:Y:S02]  /*0430*/  MOV R21, R4 ;  /* 0x0000000400157202 */ /* 0x000fe40000000f00 */
[----:B------:R-:W-:-:S07]  /*0440*/  IADD3 R23, PT, PT, -R24, RZ, RZ ;  /* 0x000000ff18177210 */ /* 0x000fce0007ffe1ff */
.L_x_3:
[----:B------:R-:W-:Y:S01]  /*0450*/  LDS R8, [R22+-0x400] ;  /* 0xfffc000016087984 */ /* 0x000fe20000000800 */
[----:B------:R-:W-:-:S03]  /*0460*/  IADD3 R23, PT, PT, R23, 0x10, RZ ;  /* 0x0000001017177810 */ /* 0x000fc60007ffe0ff */
[----:B0-----:R-:W0:Y:S01]  /*0470*/  LDS.128 R12, [R21+-0x20] ;  /* 0xffffe000150c7984 */ /* 0x001e220000000c00 */
[----:B------:R-:W-:-:S03]  /*0480*/  ISETP.NE.AND P0, PT, R23, RZ, PT ;  /* 0x000000ff1700720c */ /* 0x000fc60003f05270 */
[----:B------:R-:W1:Y:S04]  /*0490*/  LDS R9, [R22+-0x380] ;  /* 0xfffc800016097984 */ /* 0x000e680000000800 */
[----:B------:R-:W2:Y:S04]  /*04a0*/  LDS R10, [R22+-0x300] ;  /* 0xfffd0000160a7984 */ /* 0x000ea80000000800 */
[----:B------:R-:W3:Y:S04]  /*04b0*/  LDS R26, [R22+-0x280] ;  /* 0xfffd8000161a7984 */ /* 0x000ee80000000800 */
[----:B------:R-:W-:Y:S01]  /*04c0*/  LDS R29, [R22+-0x180] ;  /* 0xfffe8000161d7984 */ /* 0x000fe20000000800 */
[----:B0-----:R-:W-:-:S03]  /*04d0*/  FFMA R8, R12, R8, R25 ;  /* 0x000000080c087223 */ /* 0x001fc60000000019 */
[----:B------:R-:W-:Y:S01]  /*04e0*/  LDS R25, [R22+-0x100] ;  /* 0xffff000016197984 */ /* 0x000fe20000000800 */
[----:B-1----:R-:W-:-:S03]  /*04f0*/  FFMA R9, R9, R13, R8 ;  /* 0x0000000d09097223 */ /* 0x002fc60000000008 */
[----:B------:R-:W-:Y:S01]  /*0500*/  LDS R13, [R22+-0x200] ;  /* 0xfffe0000160d7984 */ /* 0x000fe20000000800 */
[----:B--2---:R-:W-:-:S03]  /*0510*/  FFMA R27, R10, R14, R9 ;  /* 0x0000000e0a1b7223 */ /* 0x004fc60000000009 */
[----:B------:R-:W0:Y:S01]  /*0520*/  LDS.128 R8, [R21+-0x10] ;  /* 0xfffff00015087984 */ /* 0x000e220000000c00 */
[----:B---3--:R-:W-:-:S03]  /*0530*/  FFMA R15, R26, R15, R27 ;  /* 0x0000000f1a0f7223 */ /* 0x008fc6000000001b */
[----:B------:R-:W1:Y:S01]  /*0540*/  LDS R26, [R22+-0x80] ;  /* 0xffff8000161a7984 */ /* 0x000e620000000800 */
[----:B0-----:R-:W-:-:S03]  /*0550*/  FFMA R8, R8, R13, R15 ;  /* 0x0000000d08087223 */ /* 0x001fc6000000000f */
[----:B------:R-:W-:Y:S01]  /*0560*/  LDS.128 R12, [R21] ;  /* 0x00000000150c7984 */ /* 0x000fe20000000c00 */
[----:B------:R-:W-:-:S03]  /*0570*/  FFMA R8, R29, R9, R8 ;  /* 0x000000091d087223 */ /* 0x000fc60000000008 */
[----:B------:R-:W0:Y:S01]  /*0580*/  LDS R9, [R22] ;  /* 0x0000000016097984 */ /* 0x000e220000000800 */
[----:B------:R-:W-:-:S03]  /*0590*/  FFMA R27, R25, R10, R8 ;  /* 0x0000000a191b7223 */ /* 0x000fc60000000008 */
[----:B------:R-:W2:Y:S01]  /*05a0*/  LDS R29, [R22+0x80] ;  /* 0x00008000161d7984 */ /* 0x000ea20000000800 */
[----:B-1----:R-:W-:-:S03]  /*05b0*/  FFMA R11, R26, R11, R27 ;  /* 0x0000000b1a0b7223 */ /* 0x002fc6000000001b */
[----:B------:R-:W1:Y:S04]  /*05c0*/  LDS R25, [R22+0x100] ;  /* 0x0001000016197984 */ /* 0x000e680000000800 */
[----:B------:R-:W3:Y:S04]  /*05d0*/  LDS R26, [R22+0x180] ;  /* 0x00018000161a7984 */ /* 0x000ee80000000800 */
[----:B------:R-:W-:Y:S01]  /*05e0*/  LDS R27, [R22+0x280] ;  /* 0x00028000161b7984 */ /* 0x000fe20000000800 */
[----:B0-----:R-:W-:-:S03]  /*05f0*/  FFMA R12, R12, R9, R11 ;  /* 0x000000090c0c7223 */ /* 0x001fc6000000000b */
[----:B------:R0:W-:Y:S01]  /*0600*/  LDS.128 R8, [R21+0x10] ;  /* 0x0000100015087984 */ /* 0x0001e20000000c00 */
[----:B--2---:R-:W-:-:S03]  /*0610*/  FFMA R12, R29, R13, R12 ;  /* 0x0000000d1d0c7223 */ /* 0x004fc6000000000c */
[----:B------:R-:W2:Y:S01]  /*0620*/  LDS R13, [R22+0x200] ;  /* 0x00020000160d7984 */ /* 0x000ea20000000800 */
[----:B-1----:R-:W-:-:S03]  /*0630*/  FFMA R25, R25, R14, R12 ;  /* 0x0000000e19197223 */ /* 0x002fc6000000000c */
[----:B------:R-:W1:Y:S01]  /*0640*/  LDS R12, [R22+0x300] ;  /* 0x00030000160c7984 */ /* 0x000e620000000800 */
[----:B0-----:R-:W-:Y:S01]  /*0650*/  IADD3 R21, PT, PT, R21, 0x40, RZ ;  /* 0x0000004015157810 */ /* 0x001fe20007ffe0ff */
[----:B---3--:R-:W-:Y:S02]  /*0660*/  FFMA R15, R26, R15, R25 ;  /* 0x0000000f1a0f7223 */ /* 0x008fe40000000019 */
[----:B------:R0:W3:Y:S02]  /*0670*/  LDS R25, [R22+0x380] ;  /* 0x0003800016197984 */ /* 0x0000e40000000800 */
[----:B0-----:R-:W-:Y:S02]  /*0680*/  VIADD R22, R22, 0x800 ;  /* 0x0000080016167836 */ /* 0x001fe40000000000 */
[----:B--2---:R-:W-:-:S04]  /*0690*/  FFMA R8, R8, R13, R15 ;  /* 0x0000000d08087223 */ /* 0x004fc8000000000f */
[----:B------:R-:W-:-:S04]  /*06a0*/  FFMA R9, R27, R9, R8 ;  /* 0x000000091b097223 */ /* 0x000fc80000000008 */
[----:B-1----:R-:W-:-:S04]  /*06b0*/  FFMA R10, R12, R10, R9 ;  /* 0x0000000a0c0a7223 */ /* 0x002fc80000000009 */
[----:B---3--:R-:W-:Y:S01]  /*06c0*/  FFMA R25, R25, R11, R10 ;  /* 0x0000000b19197223 */ /* 0x008fe2000000000a */
[----:B------:R-:W-:Y:S06]  /*06d0*/  @P0 BRA `(.L_x_3) ;  /* 0xfffffffc005c0947 */ /* 0x000fec000383ffff */
.L_x_2:
[----:B------:R-:W-:-:S13]  /*06e0*/  ISETP.NE.AND P0, PT, R20, RZ, PT ;  /* 0x000000ff1400720c */ /* 0x000fda0003f05270 */
[----:B------:R-:W-:Y:S05]  /*06f0*/  @!P0 BRA `(.L_x_1) ;  /* 0x0000000000d88947 */ /* 0x000fea0003800000 */
[----:B------:R-:W-:Y:S02]  /*0700*/  ISETP.GE.U32.AND P0, PT, R20, 0x8, PT ;  /* 0x000000081400780c */ /* 0x000fe40003f06070 */
[----:B------:R-:W-:-:S11]  /*0710*/  ISETP.NE.AND P1, PT, R18, RZ, PT ;  /* 0x000000ff1200720c */ /* 0x000fd60003f25270 */
[----:B------:R-:W-:Y:S05]  /*0720*/  @!P0 BRA `(.L_x_4) ;  /* 0x0000000000548947 */ /* 0x000fea0003800000 */
[C---:B------:R-:W-:Y:S02]  /*0730*/  LEA R22, R24.reuse, R6, 0x7 ;  /* 0x0000000618167211 */ /* 0x040fe400078e38ff */
[C---:B------:R-:W-:Y:S02]  /*0740*/  LEA R26, R24.reuse, R7, 0x2 ;  /* 0x00000007181a7211 */ /* 0x040fe400078e10ff */
[----:B------:R-:W-:Y:S01]  /*0750*/  IADD3 R24, PT, PT, R24, 0x8, RZ ;  /* 0x0000000818187810 */ /* 0x000fe20007ffe0ff */
[----:B0-----:R-:W-:Y:S04]  /*0760*/  LDS R12, [R22] ;  /* 0x00000000160c7984 */ /* 0x001fe80000000800 */
[----:B------:R-:W0:Y:S04]  /*0770*/  LDS.128 R8, [R26] ;  /* 0x000000001a087984 */ /* 0x000e280000000c00 */
[----:B------:R-:W1:Y:S04]  /*0780*/  LDS R27, [R22+0x80] ;  /* 0x00008000161b7984 */ /* 0x000e680000000800 */
[----:B------:R-:W2:Y:S04]  /*0790*/  LDS R21, [R22+0x100] ;  /* 0x0001000016157984 */ /* 0x000ea80000000800 */
[----:B------:R-:W3:Y:S04]  /*07a0*/  LDS R20, [R22+0x180] ;  /* 0x0001800016147984 */ /* 0x000ee80000000800 */
[----:B------:R-:W-:Y:S01]  /*07b0*/  LDS R23, [R22+0x200] ;  /* 0x0002000016177984 */ /* 0x000fe20000000800 */
[----:B0-----:R-:W-:-:S03]  /*07c0*/  FFMA R8, R8, R12, R25 ;  /* 0x0000000c08087223 */ /* 0x001fc60000000019 */
[----:B------:R-:W0:Y:S01]  /*07d0*/  LDS.128 R12, [R26+0x10] ;  /* 0x000010001a0c7984 */ /* 0x000e220000000c00 */
[----:B-1----:R-:W-:-:S03]  /*07e0*/  FFMA R28, R27, R9, R8 ;  /* 0x000000091b1c7223 */ /* 0x002fc60000000008 */
[----:B------:R-:W1:Y:S01]  /*07f0*/  LDS R25, [R22+0x280] ;  /* 0x0002800016197984 */ /* 0x000e620000000800 */
[----:B--2---:R-:W-:-:S03]  /*0800*/  FFMA R21, R21, R10, R28 ;  /* 0x0000000a15157223 */ /* 0x004fc6000000001c */
[----:B------:R-:W2:Y:S01]  /*0810*/  LDS R9, [R22+0x300] ;  /* 0x0003000016097984 */ /* 0x000ea20000000800 */
[----:B---3--:R-:W-:-:S03]  /*0820*/  FFMA R11, R20, R11, R21 ;  /* 0x0000000b140b7223 */ /* 0x008fc60000000015 */
[----:B------:R-:W3:Y:S01]  /*0830*/  LDS R8, [R22+0x380] ;  /* 0x0003800016087984 */ /* 0x000ee20000000800 */
[----:B0-----:R-:W-:-:S04]  /*0840*/  FFMA R12, R12, R23, R11 ;  /* 0x000000170c0c7223 */ /* 0x001fc8000000000b */
[----:B-1----:R-:W-:-:S04]  /*0850*/  FFMA R12, R25, R13, R12 ;  /* 0x0000000d190c7223 */ /* 0x002fc8000000000c */
[----:B--2---:R-:W-:-:S04]  /*0860*/  FFMA R9, R9, R14, R12 ;  /* 0x0000000e09097223 */ /* 0x004fc8000000000c */
[----:B---3--:R-:W-:-:S07]  /*0870*/  FFMA R25, R8, R15, R9 ;  /* 0x0000000f08197223 */ /* 0x008fce0000000009 */
.L_x_4:
[----:B------:R-:W-:Y:S05]  /*0880*/  @!P1 BRA `(.L_x_1) ;  /* 0x0000000000749947 */ /* 0x000fea0003800000 */
[----:B------:R-:W-:Y:S02]  /*0890*/  ISETP.GE.U32.AND P0, PT, R18, 0x4, PT ;  /* 0x000000041200780c */ /* 0x000fe40003f06070 */
[----:B------:R-:W-:-:S04]  /*08a0*/  LOP3.LUT R19, R19, 0x3, RZ, 0xc0, !PT ;  /* 0x0000000313137812 */ /* 0x000fc800078ec0ff */
[----:B------:R-:W-:-:S07]  /*08b0*/  ISETP.NE.AND P1, PT, R19, RZ, PT ;  /* 0x000000ff1300720c */ /* 0x000fce0003f25270 */
[----:B------:R-:W-:Y:S06]  /*08c0*/  @!P0 BRA `(.L_x_5) ;  /* 0x0000000000308947 */ /* 0x000fec0003800000 */
[C---:B------:R-:W-:Y:S01]  /*08d0*/  IMAD R8, R24.reuse, 0x4, R7 ;  /* 0x0000000418087824 */ /* 0x040fe200078e0207 */
[C---:B0-----:R-:W-:Y:S02]  /*08e0*/  LEA R12, R24.reuse, R6, 0x7 ;  /* 0x00000006180c7211 */ /* 0x041fe400078e38ff */
[----:B------:R-:W-:-:S03]  /*08f0*/  IADD3 R24, PT, PT, R24, 0x4, RZ ;  /* 0x0000000418187810 */ /* 0x000fc60007ffe0ff */
[----:B------:R-:W-:Y:S04]  /*0900*/  LDS R13, [R12] ;  /* 0x000000000c0d7984 */ /* 0x000fe80000000800 */
[----:B------:R-:W0:Y:S04]  /*0910*/  LDS.128 R8, [R8] ;  /* 0x0000000008087984 */ /* 0x000e280000000c00 */
[----:B------:R-:W1:Y:S04]  /*0920*/  LDS R15, [R12+0x80] ;  /* 0x000080000c0f7984 */ /* 0x000e680000000800 */
[----:B------:R-:W2:Y:S04]  /*0930*/  LDS R18, [R12+0x100] ;  /* 0x000100000c127984 */ /* 0x000ea80000000800 */
[----:B------:R-:W3:Y:S01]  /*0940*/  LDS R21, [R12+0x180] ;  /* 0x000180000c157984 */ /* 0x000ee20000000800 */
[----:B0-----:R-:W-:-:S04]  /*0950*/  FFMA R14, R8, R13, R25 ;  /* 0x0000000d080e7223 */ /* 0x001fc80000000019 */
[----:B-1----:R-:W-:-:S04]  /*0960*/  FFMA R9, R15, R9, R14 ;  /* 0x000000090f097223 */ /* 0x002fc8000000000e */
[----:B--2---:R-:W-:-:S04]  /*0970*/  FFMA R10, R18, R10, R9 ;  /* 0x0000000a120a7223 */ /* 0x004fc80000000009 */
[----:B---3--:R-:W-:-:S07]  /*0980*/  FFMA R25, R21, R11, R10 ;  /* 0x0000000b15197223 */ /* 0x008fce000000000a */
.L_x_5:
[----:B------:R-:W-:Y:S05]  /*0990*/  @!P1 BRA `(.L_x_1) ;  /* 0x0000000000309947 */ /* 0x000fea0003800000 */
[C---:B------:R-:W-:Y:S02]  /*09a0*/  LEA R8, R24.reuse, R7, 0x2 ;  /* 0x0000000718087211 */ /* 0x040fe400078e10ff */
[----:B------:R-:W-:Y:S02]  /*09b0*/  LEA R24, R24, R6, 0x7 ;  /* 0x0000000618187211 */ /* 0x000fe400078e38ff */
[----:B------:R-:W-:Y:S02]  /*09c0*/  ISETP.NE.AND P0, PT, R19, 0x1, PT ;  /* 0x000000011300780c */ /* 0x000fe40003f05270 */
[----:B------:R-:W-:Y:S04]  /*09d0*/  LDS.128 R8, [R8] ;  /* 0x0000000008087984 */ /* 0x000fe80000000c00 */
[----:B0-----:R-:W0:Y:S02]  /*09e0*/  LDS R12, [R24] ;  /* 0x00000000180c7984 */ /* 0x001e240000000800 */
[----:B0-----:R-:W-:-:S05]  /*09f0*/  FFMA R25, R8, R12, R25 ;  /* 0x0000000c08197223 */ /* 0x001fca0000000019 */
[----:B------:R-:W-:Y:S05]  /*0a00*/  @!P0 BRA `(.L_x_1) ;  /* 0x0000000000148947 */ /* 0x000fea0003800000 */
[----:B------:R-:W-:Y:S01]  /*0a10*/  ISETP.NE.AND P0, PT, R19, 0x2, PT ;  /* 0x000000021300780c */ /* 0x000fe20003f05270 */
[----:B------:R-:W0:-:S12]  /*0a20*/  LDS R8, [R24+0x80] ;  /* 0x0000800018087984 */ /* 0x000e180000000800 */
[----:B------:R-:W1:Y:S01]  /*0a30*/  @P0 LDS R12, [R24+0x100] ;  /* 0x00010000180c0984 */ /* 0x000e620000000800 */
[----:B0-----:R-:W-:-:S04]  /*0a40*/  FFMA R25, R8, R9, R25 ;  /* 0x0000000908197223 */ /* 0x001fc80000000019 */
[----:B-1----:R-:W-:-:S07]  /*0a50*/  @P0 FFMA R25, R12, R10, R25 ;  /* 0x0000000a0c190223 */ /* 0x002fce0000000019 */
.L_x_1:
[----:B------:R-:W-:Y:S01]  /*0a60*/  BAR.SYNC.DEFER_BLOCKING 0x0 ;  /* 0x0000000000007b1d */ /* 0x000fe20000010000 */
[----:B------:R-:W-:Y:S01]  /*0a70*/  UIADD3 UR4, UPT, UPT, UR4, 0x20, URZ ;  /* 0x0000002004047890 */ /* 0x000fe2000fffe0ff */
[----:B------:R-:W-:-:S03]  /*0a80*/  IADD3 R3, PT, PT, R3, -0x20, RZ ;  /* 0xffffffe003037810 */ /* 0x000fc60007ffe0ff */
[----:B------:R-:W-:-:S09]  /*0a90*/  UISETP.GE.AND UP0, UPT, UR4, UR7, UPT ;  /* 0x000000070400728c */ /* 0x000fd2000bf06270 */
[----:B------:R-:W-:Y:S05]  /*0aa0*/  BRA.U !UP0, `(.L_x_6) ;  /* 0xfffffff508c07547 */ /* 0x000fea000b83ffff */
.L_x_0:
[----:B------:R-:W1:Y:S02]  /*0ab0*/  LDCU.64 UR6, c[0x0][0x398] ;  /* 0x00007300ff0677ac */ /* 0x000e640008000a00 */
[----:B-1----:R-:W-:-:S04]  /*0ac0*/  ISETP.GE.AND P0, PT, R16, UR7, PT ;  /* 0x0000000710007c0c */ /* 0x002fc8000bf06270 */
[----:B------:R-:W-:-:S13]  /*0ad0*/  ISETP.GE.OR P0, PT, R17, UR6, P0 ;  /* 0x0000000611007c0c */ /* 0x000fda0008706670 */
[----:B------:R-:W-:Y:S05]  /*0ae0*/  @P0 EXIT ;  /* 0x000000000000094d */ /* 0x000fea0003800000 */
[----:B------:R-:W1:Y:S01]  /*0af0*/  LDC.64 R2, c[0x0][0x390] ;  /* 0x0000e400ff027b82 */ /* 0x000e620000000a00 */
[----:B------:R-:W-:Y:S01]  /*0b00*/  IMAD R17, R17, UR7, R16 ;  /* 0x0000000711117c24 */ /* 0x000fe2000f8e0210 */
[----:B------:R-:W2:Y:S01]  /*0b10*/  LDCU UR4, c[0x0][0x3a8] ;  /* 0x00007500ff0477ac */ /* 0x000ea20008000800 */
[----:B------:R-:W3:Y:S02]  /*0b20*/  LDCU UR5, c[0x0][0x3a4] ;  /* 0x00007480ff0577ac */ /* 0x000ee40008000800 */
[----:B-1----:R-:W-:-:S05]  /*0b30*/  IMAD.WIDE R2, R17, 0x4, R2 ;  /* 0x0000000411027825 */ /* 0x002fca00078e0202 */
[----:B------:R-:W2:Y:S02]  /*0b40*/  LDG.E R0, desc[UR8][R2.64] ;  /* 0x0000000802007981 */ /* 0x000ea4000c1e1900 */
[----:B--2---:R-:W-:-:S04]  /*0b50*/  FMUL R0, R0, UR4 ;  /* 0x0000000400007c20 */ /* 0x004fc80008400000 */
[----:B---3--:R-:W-:-:S05]  /*0b60*/  FFMA R25, R25, UR5, R0 ;  /* 0x0000000519197c23 */ /* 0x008fca0008000000 */
[----:B------:R-:W-:Y:S01]  /*0b70*/  STG.E desc[UR8][R2.64], R25 ;  /* 0x0000001902007986 */ /* 0x000fe2000c101908 */
[----:B------:R-:W-:Y:S05]  /*0b80*/  EXIT ;  /* 0x000000000000794d */ /* 0x000fea0003800000 */
.L_x_7:
[----:B------:R-:W-:-:S00]  /*0b90*/  BRA `(.L_x_7) ;  /* 0xfffffffc00fc7947 */ /* 0x000fc0000383ffff */
[----:B------:R-:W-:-:S00]  /*0ba0*/  NOP ;  /* 0x0000000000007918 */ /* 0x000fc00000000000 */
        /* <DEDUP_REMOVED lines=13> */
.L_x_8:


//--------------------- .nv.shared._Z21optimized_gemm_kernelPKfS0_Pfiiiff --------------------------
	.section	.nv.shared._Z21optimized_gemm_kernelPKfS0_Pfiiiff,"aw",@nobits
	.sectionflags	@""
	.align	4
.nv.shared._Z21optimized_gemm_kernelPKfS0_Pfiiiff:
	.zero		9216


//--------------------- .nv.shared.reserved.0     --------------------------
	.section	.nv.shared.reserved.0,"aw",@nobits
	.weak		__nv_reservedSMEM_offset_0_alias
	.size		__nv_reservedSMEM_offset_0_alias, 0, 64
	.other		__nv_reservedSMEM_offset_0_alias,@"STO_CUDA_RESERVED_SHARED STV_DEFAULT"
__nv_reservedSMEM_offset_0_alias:
	.zero		0
	.zero		64


//--------------------- .nv.constant0._Z21optimized_gemm_kernelPKfS0_Pfiiiff --------------------------
	.section	.nv.constant0._Z21optimized_gemm_kernelPKfS0_Pfiiiff,"a",@progbits
	.sectionflags	@""
	.align	4
.nv.constant0._Z21optimized_gemm_kernelPKfS0_Pfiiiff:
	.zero		940


//--------------------- SYMBOLS --------------------------

	.type		.nv.reservedSmem.offset0,@object
	.size		.nv.reservedSmem.offset0,0x4
	.type		.nv.reservedSmem.cap,@object
	.size		.nv.reservedSmem.cap,0x4
